//
// Generated by NVIDIA NVVM Compiler
//
// Compiler Build ID: CL-36424714
// Cuda compilation tools, release 13.0, V13.0.88
// Based on NVVM 20.0.0
//

.version 9.0
.target sm_100
.address_size 64

	// .globl	_Z13linearAlgebraPfS_fi

.visible .entry _Z13linearAlgebraPfS_fi(
	.param .u64 .ptr .align 1 _Z13linearAlgebraPfS_fi_param_0,
	.param .u64 .ptr .align 1 _Z13linearAlgebraPfS_fi_param_1,
	.param .f32 _Z13linearAlgebraPfS_fi_param_2,
	.param .u32 _Z13linearAlgebraPfS_fi_param_3
)
{
	.reg .pred 	%p<2>;
	.reg .b32 	%r<6>;
	.reg .b32 	%f<5>;
	.reg .b64 	%rd<8>;

	ld.param.u64 	%rd1, [_Z13linearAlgebraPfS_fi_param_0];
	ld.param.u64 	%rd2, [_Z13linearAlgebraPfS_fi_param_1];
	ld.param.f32 	%f1, [_Z13linearAlgebraPfS_fi_param_2];
	ld.param.u32 	%r2, [_Z13linearAlgebraPfS_fi_param_3];
	mov.u32 	%r3, %ctaid.x;
	mov.u32 	%r4, %ntid.x;
	mov.u32 	%r5, %tid.x;
	mad.lo.s32 	%r1, %r3, %r4, %r5;
	setp.ge.s32 	%p1, %r1, %r2;
	@%p1 bra 	$L__BB0_2;
	cvta.to.global.u64 	%rd3, %rd1;
	cvta.to.global.u64 	%rd4, %rd2;
	mul.wide.s32 	%rd5, %r1, 4;
	add.s64 	%rd6, %rd3, %rd5;
	ld.global.f32 	%f2, [%rd6];
	add.s64 	%rd7, %rd4, %rd5;
	ld.global.f32 	%f3, [%rd7];
	fma.rn.f32 	%f4, %f1, %f2, %f3;
	st.global.f32 	[%rd7], %f4;
$L__BB0_2:
	ret;

}


// ===== COMPILED SASS (sm_100) =====

	.target	sm_100

	.elftype	@"ET_EXEC"


//--------------------- .note.nv.tkinfo           --------------------------
	.section	.note.nv.tkinfo,"",@"SHT_NOTE"
	.sectionflags	@"SHF_NOTE_NV_TKINFO"
	.tkinfo
        /*0018*/ 	.word	0x00000002
        /*0030*/ 	.string	""
        /*0030*/ 	.string	"ptxas"
        /*0030*/ 	.string	"Cuda compilation tools, release 13.0, V13.0.88"
        /*0030*/ 	.string	"Build cuda_13.0.r13.0/compiler.36424714_0"
        /*0030*/ 	.string	"-arch sm_100 -m 64 "



//--------------------- .note.nv.cuinfo           --------------------------
	.section	.note.nv.cuinfo,"",@"SHT_NOTE"
	.sectionflags	@"SHF_NOTE_NV_CUINFO"
        /*0018*/ 	.short	0x0002
        /*001a*/ 	.short	0x0064
        /*001c*/ 	.short	0x0082
	.zero		2


//--------------------- .nv.info                  --------------------------
	.section	.nv.info,"",@"SHT_CUDA_INFO"
	.align	4


	//----- nvinfo : EIATTR_REGCOUNT
	.align		4
        /*0000*/ 	.byte	0x04, 0x2f
        /*0002*/ 	.short	(.L_1 - .L_0)
	.align		4
.L_0:
        /*0004*/ 	.word	index@(_Z13linearAlgebraPfS_fi)
        /*0008*/ 	.word	0x0000000a


	//----- nvinfo : EIATTR_FRAME_SIZE
	.align		4
.L_1:
        /*000c*/ 	.byte	0x04, 0x11
        /*000e*/ 	.short	(.L_3 - .L_2)
	.align		4
.L_2:
        /*0010*/ 	.word	index@(_Z13linearAlgebraPfS_fi)
        /*0014*/ 	.word	0x00000000


	//----- nvinfo : EIATTR_MIN_STACK_SIZE
	.align		4
.L_3:
        /*0018*/ 	.byte	0x04, 0x12
        /*001a*/ 	.short	(.L_5 - .L_4)
	.align		4
.L_4:
        /*001c*/ 	.word	index@(_Z13linearAlgebraPfS_fi)
        /*0020*/ 	.word	0x00000000
.L_5:


//--------------------- .nv.compat                --------------------------
	.section	.nv.compat,"",@"SHT_CUDA_COMPAT_INFO"
	.align	4
        /*0000*/ 	.byte	0x02, 0x09, 0x00, 0x00, 0x02, 0x02, 0x01, 0x00, 0x02, 0x05, 0x05, 0x00, 0x03, 0x07, 0x01, 0x01
        /*0010*/ 	.byte	0x02, 0x03, 0x00, 0x00, 0x02, 0x06, 0x01, 0x00, 0x04, 0x0b, 0x08, 0x00, 0x09, 0x00, 0x00, 0x00
        /*0020*/ 	.byte	0x00, 0x00, 0x00, 0x00


//--------------------- .nv.info._Z13linearAlgebraPfS_fi --------------------------
	.section	.nv.info._Z13linearAlgebraPfS_fi,"",@"SHT_CUDA_INFO"
	.sectionflags	@""
	.align	4


	//----- nvinfo : EIATTR_CUDA_API_VERSION
	.align		4
        /*0000*/ 	.byte	0x04, 0x37
        /*0002*/ 	.short	(.L_7 - .L_6)
.L_6:
        /*0004*/ 	.word	0x00000082


	//----- nvinfo : EIATTR_KPARAM_INFO
	.align		4
.L_7:
        /*0008*/ 	.byte	0x04, 0x17
        /*000a*/ 	.short	(.L_9 - .L_8)
.L_8:
        /*000c*/ 	.word	0x00000000
        /*0010*/ 	.short	0x0003
        /*0012*/ 	.short	0x0014
        /*0014*/ 	.byte	0x00, 0xf0, 0x11, 0x00


	//----- nvinfo : EIATTR_KPARAM_INFO
	.align		4
.L_9:
        /*0018*/ 	.byte	0x04, 0x17
        /*001a*/ 	.short	(.L_11 - .L_10)
.L_10:
        /*001c*/ 	.word	0x00000000
        /*0020*/ 	.short	0x0002
        /*0022*/ 	.short	0x0010
        /*0024*/ 	.byte	0x00, 0xf0, 0x11, 0x00


	//----- nvinfo : EIATTR_KPARAM_INFO
	.align		4
.L_11:
        /*0028*/ 	.byte	0x04, 0x17
        /*002a*/ 	.short	(.L_13 - .L_12)
.L_12:
        /*002c*/ 	.word	0x00000000
        /*0030*/ 	.short	0x0001
        /*0032*/ 	.short	0x0008
        /*0034*/ 	.byte	0x00, 0xf5, 0x21, 0x00


	//----- nvinfo : EIATTR_KPARAM_INFO
	.align		4
.L_13:
        /*0038*/ 	.byte	0x04, 0x17
        /*003a*/ 	.short	(.L_15 - .L_14)
.L_14:
        /*003c*/ 	.word	0x00000000
        /*0040*/ 	.short	0x0000
        /*0042*/ 	.short	0x0000
        /*0044*/ 	.byte	0x00, 0xf5, 0x21, 0x00


	//----- nvinfo : EIATTR_SPARSE_MMA_MASK
	.align		4
.L_15:
        /*0048*/ 	.byte	0x03, 0x50
        /*004a*/ 	.short	0x0000


	//----- nvinfo : EIATTR_MAXREG_COUNT
	.align		4
        /*004c*/ 	.byte	0x03, 0x1b
        /*004e*/ 	.short	0x00ff


	//----- nvinfo : EIATTR_MERCURY_ISA_VERSION
	.align		4
        /*0050*/ 	.byte	0x03, 0x5f
        /*0052*/ 	.short	0x0101


	//----- nvinfo : EIATTR_VRC_CTA_INIT_COUNT
	.align		4
        /*0054*/ 	.byte	0x02, 0x4a
	.zero		1
	.zero		1


	//----- nvinfo : EIATTR_EXIT_INSTR_OFFSETS
	.align		4
        /*0058*/ 	.byte	0x04, 0x1c
        /*005a*/ 	.short	(.L_17 - .L_16)


	//   ....[0]....
.L_16:
        /*005c*/ 	.word	0x00000070


	//   ....[1]....
        /*0060*/ 	.word	0x00000120


	//----- nvinfo : EIATTR_CBANK_PARAM_SIZE
	.align		4
.L_17:
        /*0064*/ 	.byte	0x03, 0x19
        /*0066*/ 	.short	0x0018


	//----- nvinfo : EIATTR_PARAM_CBANK
	.align		4
        /*0068*/ 	.byte	0x04, 0x0a
        /*006a*/ 	.short	(.L_19 - .L_18)
	.align		4
.L_18:
        /*006c*/ 	.word	index@(.nv.constant0._Z13linearAlgebraPfS_fi)
        /*0070*/ 	.short	0x0380
        /*0072*/ 	.short	0x0018


	//----- nvinfo : EIATTR_SW_WAR
	.align		4
.L_19:
        /*0074*/ 	.byte	0x04, 0x36
        /*0076*/ 	.short	(.L_21 - .L_20)
.L_20:
        /*0078*/ 	.word	0x00000008
.L_21:


//--------------------- .nv.callgraph             --------------------------
	.section	.nv.callgraph,"",@"SHT_CUDA_CALLGRAPH"
	.align	4
	.sectionentsize	8
	.align		4
        /*0000*/ 	.word	0x00000000
	.align		4
        /*0004*/ 	.word	0xffffffff
	.align		4
        /*0008*/ 	.word	0x00000000
	.align		4
        /*000c*/ 	.word	0xfffffffe
	.align		4
        /*0010*/ 	.word	0x00000000
	.align		4
        /*0014*/ 	.word	0xfffffffd
	.align		4
        /*0018*/ 	.word	0x00000000
	.align		4
        /*001c*/ 	.word	0xfffffffc


//--------------------- .text._Z13linearAlgebraPfS_fi --------------------------
	.section	.text._Z13linearAlgebraPfS_fi,"ax",@progbits
	.align	128
        .global         _Z13linearAlgebraPfS_fi
        .type           _Z13linearAlgebraPfS_fi,@function
        .size           _Z13linearAlgebraPfS_fi,(.L_x_1 - _Z13linearAlgebraPfS_fi)
        .other          _Z13linearAlgebraPfS_fi,@"STO_CUDA_ENTRY STV_DEFAULT"
_Z13linearAlgebraPfS_fi:
.text._Z13linearAlgebraPfS_fi:
[----:B------:R-:W-:Y:S01]  /*0000*/  LDC R1, c[0x0][0x37c] ;  /* 0x0000df00ff017b82 */ /* 0x000fe20000000800 */
[----:B------:R-:W0:Y:S07]  /*0010*/  S2R R0, SR_TID.X ;  /* 0x0000000000007919 */ /* 0x000e2e0000002100 */
[----:B------:R-:W0:Y:S01]  /*0020*/  S2UR UR4, SR_CTAID.X ;  /* 0x00000000000479c3 */ /* 0x000e220000002500 */
[----:B------:R-:W1:Y:S07]  /*0030*/  LDCU UR5, c[0x0][0x394] ;  /* 0x00007280ff0577ac */ /* 0x000e6e0008000800 */
[----:B------:R-:W0:Y:S02]  /*0040*/  LDC R7, c[0x0][0x360] ;  /* 0x0000d800ff077b82 */ /* 0x000e240000000800 */
[----:B0-----:R-:W-:-:S05]  /*0050*/  IMAD R7, R7, UR4, R0 ;  /* 0x0000000407077c24 */ /* 0x001fca000f8e0200 */
[----:B-1----:R-:W-:-:S13]  /*0060*/  ISETP.GE.AND P0, PT, R7, UR5, PT ;  /* 0x0000000507007c0c */ /* 0x002fda000bf06270 */
[----:B------:R-:W-:Y:S05]  /*0070*/  @P0 EXIT ;  /* 0x000000000000094d */ /* 0x000fea0003800000 */
[----:B------:R-:W0:Y:S01]  /*0080*/  LDC.64 R2, c[0x0][0x380] ;  /* 0x0000e000ff027b82 */ /* 0x000e220000000a00 */
[----:B------:R-:W1:Y:S01]  /*0090*/  LDCU.64 UR4, c[0x0][0x358] ;  /* 0x00006b00ff0477ac */ /* 0x000e620008000a00 */
[----:B------:R-:W2:Y:S06]  /*00a0*/  LDCU UR6, c[0x0][0x390] ;  /* 0x00007200ff0677ac */ /* 0x000eac0008000800 */
[----:B------:R-:W3:Y:S01]  /*00b0*/  LDC.64 R4, c[0x0][0x388] ;  /* 0x0000e200ff047b82 */ /* 0x000ee20000000a00 */
[----:B0-----:R-:W-:-:S06]  /*00c0*/  IMAD.WIDE R2, R7, 0x4, R2 ;  /* 0x0000000407027825 */ /* 0x001fcc00078e0202 */
[----:B-1----:R-:W2:Y:S01]  /*00d0*/  LDG.E R2, desc[UR4][R2.64] ;  /* 0x0000000402027981 */ /* 0x002ea2000c1e1900 */
[----:B---3--:R-:W-:-:S05]  /*00e0*/  IMAD.WIDE R4, R7, 0x4, R4 ;  /* 0x0000000407047825 */ /* 0x008fca00078e0204 */
[----:B------:R-:W2:Y:S02]  /*00f0*/  LDG.E R7, desc[UR4][R4.64] ;  /* 0x0000000404077981 */ /* 0x000ea4000c1e1900 */
[----:B--2---:R-:W-:-:S05]  /*0100*/  FFMA R7, R2, UR6, R7 ;  /* 0x0000000602077c23 */ /* 0x004fca0008000007 */
[----:B------:R-:W-:Y:S01]  /*0110*/  STG.E desc[UR4][R4.64], R7 ;  /* 0x0000000704007986 */ /* 0x000fe2000c101904 */
[----:B------:R-:W-:Y:S05]  /*0120*/  EXIT ;  /* 0x000000000000794d */ /* 0x000fea0003800000 */
.L_x_0:
[----:B------:R-:W-:-:S00]  /*0130*/  BRA `(.L_x_0) ;  /* 0xfffffffc00fc7947 */ /* 0x000fc0000383ffff */
[----:B------:R-:W-:-:S00]  /*0140*/  NOP ;  /* 0x0000000000007918 */ /* 0x000fc00000000000 */
        /* <DEDUP_REMOVED lines=11> */
.L_x_1:


//--------------------- .nv.shared.reserved.0     --------------------------
	.section	.nv.shared.reserved.0,"aw",@nobits
	.weak		__nv_reservedSMEM_offset_0_alias
	.size		__nv_reservedSMEM_offset_0_alias, 0, 64
	.other		__nv_reservedSMEM_offset_0_alias,@"STO_CUDA_RESERVED_SHARED STV_DEFAULT"
__nv_reservedSMEM_offset_0_alias:
	.zero		0
	.zero		64


//--------------------- .nv.constant0._Z13linearAlgebraPfS_fi --------------------------
	.section	.nv.constant0._Z13linearAlgebraPfS_fi,"a",@progbits
	.sectionflags	@""
	.align	4
.nv.constant0._Z13linearAlgebraPfS_fi:
	.zero		920


//--------------------- SYMBOLS --------------------------

	.type		.nv.reservedSmem.offset0,@object
	.size		.nv.reservedSmem.offset0,0x4
